//
// Generated by NVIDIA NVVM Compiler
//
// Compiler Build ID: CL-36424714
// Cuda compilation tools, release 13.0, V13.0.88
// Based on NVVM 20.0.0
//

.version 9.0
.target sm_100
.address_size 64

	// .globl	default_function_kernel

.visible .entry default_function_kernel(
	.param .u64 .ptr .align 1 default_function_kernel_param_0,
	.param .u64 .ptr .align 1 default_function_kernel_param_1
)
.maxntid 5
{
	.reg .pred 	%p<5>;
	.reg .b32 	%r<19>;
	.reg .b32 	%f<2>;
	.reg .b64 	%rd<9>;

	ld.param.u64 	%rd1, [default_function_kernel_param_0];
	ld.param.u64 	%rd2, [default_function_kernel_param_1];
	mov.u32 	%r9, %ctaid.x;
	mov.u32 	%r10, %tid.x;
	mad.lo.s32 	%r1, %r9, 5, %r10;
	setp.lt.u32 	%p1, %r1, 128;
	@%p1 bra 	$L__BB0_2;
	shr.u32 	%r13, %r1, 4;
	sub.s32 	%r17, 14, %r13;
	bra.uni 	$L__BB0_4;
$L__BB0_2:
	setp.lt.u32 	%p2, %r1, 16;
	mov.b32 	%r17, 0;
	@%p2 bra 	$L__BB0_4;
	shr.u32 	%r12, %r1, 4;
	add.s32 	%r17, %r12, -1;
$L__BB0_4:
	and.b32  	%r5, %r1, 15;
	setp.eq.s32 	%p3, %r5, 15;
	mov.b32 	%r18, 12;
	@%p3 bra 	$L__BB0_8;
	and.b32  	%r15, %r1, 14;
	setp.ne.s32 	%p4, %r15, 0;
	@%p4 bra 	$L__BB0_7;
	sub.s32 	%r18, 1, %r5;
	bra.uni 	$L__BB0_8;
$L__BB0_7:
	add.s32 	%r18, %r5, -2;
$L__BB0_8:
	cvta.to.global.u64 	%rd3, %rd2;
	cvta.to.global.u64 	%rd4, %rd1;
	mad.lo.s32 	%r16, %r17, 13, %r18;
	mul.wide.s32 	%rd5, %r16, 4;
	add.s64 	%rd6, %rd3, %rd5;
	ld.global.nc.f32 	%f1, [%rd6];
	mul.wide.u32 	%rd7, %r1, 4;
	add.s64 	%rd8, %rd4, %rd7;
	st.global.f32 	[%rd8], %f1;
	ret;

}


// ===== COMPILED SASS (sm_100) =====

	.target	sm_100

	.elftype	@"ET_EXEC"


//--------------------- .note.nv.tkinfo           --------------------------
	.section	.note.nv.tkinfo,"",@"SHT_NOTE"
	.sectionflags	@"SHF_NOTE_NV_TKINFO"
	.tkinfo
        /*0018*/ 	.word	0x00000002
        /*0030*/ 	.string	""
        /*0030*/ 	.string	"ptxas"
        /*0030*/ 	.string	"Cuda compilation tools, release 13.0, V13.0.88"
        /*0030*/ 	.string	"Build cuda_13.0.r13.0/compiler.36424714_0"
        /*0030*/ 	.string	"-arch sm_100 -m 64 "



//--------------------- .note.nv.cuinfo           --------------------------
	.section	.note.nv.cuinfo,"",@"SHT_NOTE"
	.sectionflags	@"SHF_NOTE_NV_CUINFO"
        /*0018*/ 	.short	0x0002
        /*001a*/ 	.short	0x0064
        /*001c*/ 	.short	0x0082
	.zero		2


//--------------------- .nv.info                  --------------------------
	.section	.nv.info,"",@"SHT_CUDA_INFO"
	.align	4


	//----- nvinfo : EIATTR_REGCOUNT
	.align		4
        /*0000*/ 	.byte	0x04, 0x2f
        /*0002*/ 	.short	(.L_1 - .L_0)
	.align		4
.L_0:
        /*0004*/ 	.word	index@(default_function_kernel)
        /*0008*/ 	.word	0x0000000a


	//----- nvinfo : EIATTR_FRAME_SIZE
	.align		4
.L_1:
        /*000c*/ 	.byte	0x04, 0x11
        /*000e*/ 	.short	(.L_3 - .L_2)
	.align		4
.L_2:
        /*0010*/ 	.word	index@(default_function_kernel)
        /*0014*/ 	.word	0x00000000


	//----- nvinfo : EIATTR_MIN_STACK_SIZE
	.align		4
.L_3:
        /*0018*/ 	.byte	0x04, 0x12
        /*001a*/ 	.short	(.L_5 - .L_4)
	.align		4
.L_4:
        /*001c*/ 	.word	index@(default_function_kernel)
        /*0020*/ 	.word	0x00000000
.L_5:


//--------------------- .nv.compat                --------------------------
	.section	.nv.compat,"",@"SHT_CUDA_COMPAT_INFO"
	.align	4
        /*0000*/ 	.byte	0x02, 0x09, 0x00, 0x00, 0x02, 0x02, 0x01, 0x00, 0x02, 0x05, 0x05, 0x00, 0x03, 0x07, 0x01, 0x01
        /*0010*/ 	.byte	0x02, 0x03, 0x00, 0x00, 0x02, 0x06, 0x01, 0x00, 0x04, 0x0b, 0x08, 0x00, 0x09, 0x00, 0x00, 0x00
        /*0020*/ 	.byte	0x00, 0x00, 0x00, 0x00


//--------------------- .nv.info.default_function_kernel --------------------------
	.section	.nv.info.default_function_kernel,"",@"SHT_CUDA_INFO"
	.sectionflags	@""
	.align	4


	//----- nvinfo : EIATTR_CUDA_API_VERSION
	.align		4
        /*0000*/ 	.byte	0x04, 0x37
        /*0002*/ 	.short	(.L_7 - .L_6)
.L_6:
        /*0004*/ 	.word	0x00000082


	//----- nvinfo : EIATTR_KPARAM_INFO
	.align		4
.L_7:
        /*0008*/ 	.byte	0x04, 0x17
        /*000a*/ 	.short	(.L_9 - .L_8)
.L_8:
        /*000c*/ 	.word	0x00000000
        /*0010*/ 	.short	0x0001
        /*0012*/ 	.short	0x0008
        /*0014*/ 	.byte	0x00, 0xf5, 0x21, 0x00


	//----- nvinfo : EIATTR_KPARAM_INFO
	.align		4
.L_9:
        /*0018*/ 	.byte	0x04, 0x17
        /*001a*/ 	.short	(.L_11 - .L_10)
.L_10:
        /*001c*/ 	.word	0x00000000
        /*0020*/ 	.short	0x0000
        /*0022*/ 	.short	0x0000
        /*0024*/ 	.byte	0x00, 0xf5, 0x21, 0x00


	//----- nvinfo : EIATTR_SPARSE_MMA_MASK
	.align		4
.L_11:
        /*0028*/ 	.byte	0x03, 0x50
        /*002a*/ 	.short	0x0000


	//----- nvinfo : EIATTR_MAXREG_COUNT
	.align		4
        /*002c*/ 	.byte	0x03, 0x1b
        /*002e*/ 	.short	0x00ff


	//----- nvinfo : EIATTR_MERCURY_ISA_VERSION
	.align		4
        /*0030*/ 	.byte	0x03, 0x5f
        /*0032*/ 	.short	0x0101


	//----- nvinfo : EIATTR_VRC_CTA_INIT_COUNT
	.align		4
        /*0034*/ 	.byte	0x02, 0x4a
	.zero		1
	.zero		1


	//----- nvinfo : EIATTR_EXIT_INSTR_OFFSETS
	.align		4
        /*0038*/ 	.byte	0x04, 0x1c
        /*003a*/ 	.short	(.L_13 - .L_12)


	//   ....[0]....
.L_12:
        /*003c*/ 	.word	0x000001e0


	//----- nvinfo : EIATTR_MAX_THREADS
	.align		4
.L_13:
        /*0040*/ 	.byte	0x04, 0x05
        /*0042*/ 	.short	(.L_15 - .L_14)
.L_14:
        /*0044*/ 	.word	0x00000005
        /*0048*/ 	.word	0x00000001
        /*004c*/ 	.word	0x00000001


	//----- nvinfo : EIATTR_CRS_STACK_SIZE
	.align		4
.L_15:
        /*0050*/ 	.byte	0x04, 0x1e
        /*0052*/ 	.short	(.L_17 - .L_16)
.L_16:
        /*0054*/ 	.word	0x00000000


	//----- nvinfo : EIATTR_CBANK_PARAM_SIZE
	.align		4
.L_17:
        /*0058*/ 	.byte	0x03, 0x19
        /*005a*/ 	.short	0x0010


	//----- nvinfo : EIATTR_PARAM_CBANK
	.align		4
        /*005c*/ 	.byte	0x04, 0x0a
        /*005e*/ 	.short	(.L_19 - .L_18)
	.align		4
.L_18:
        /*0060*/ 	.word	index@(.nv.constant0.default_function_kernel)
        /*0064*/ 	.short	0x0380
        /*0066*/ 	.short	0x0010


	//----- nvinfo : EIATTR_SW_WAR
	.align		4
.L_19:
        /*0068*/ 	.byte	0x04, 0x36
        /*006a*/ 	.short	(.L_21 - .L_20)
.L_20:
        /*006c*/ 	.word	0x00000008
.L_21:


//--------------------- .nv.callgraph             --------------------------
	.section	.nv.callgraph,"",@"SHT_CUDA_CALLGRAPH"
	.align	4
	.sectionentsize	8
	.align		4
        /*0000*/ 	.word	0x00000000
	.align		4
        /*0004*/ 	.word	0xffffffff
	.align		4
        /*0008*/ 	.word	0x00000000
	.align		4
        /*000c*/ 	.word	0xfffffffe
	.align		4
        /*0010*/ 	.word	0x00000000
	.align		4
        /*0014*/ 	.word	0xfffffffd
	.align		4
        /*0018*/ 	.word	0x00000000
	.align		4
        /*001c*/ 	.word	0xfffffffc


//--------------------- .text.default_function_kernel --------------------------
	.section	.text.default_function_kernel,"ax",@progbits
	.align	128
        .global         default_function_kernel
        .type           default_function_kernel,@function
        .size           default_function_kernel,(.L_x_5 - default_function_kernel)
        .other          default_function_kernel,@"STO_CUDA_ENTRY STV_DEFAULT"
default_function_kernel:
.text.default_function_kernel:
[----:B------:R-:W-:Y:S01]  /*0000*/  LDC R1, c[0x0][0x37c] ;  /* 0x0000df00ff017b82 */ /* 0x000fe20000000800 */
[----:B------:R-:W0:Y:S07]  /*0010*/  S2R R7, SR_CTAID.X ;  /* 0x0000000000077919 */ /* 0x000e2e0000002500 */
[----:B------:R-:W1:Y:S01]  /*0020*/  LDC.64 R2, c[0x0][0x388] ;  /* 0x0000e200ff027b82 */ /* 0x000e620000000a00 */
[----:B------:R-:W2:Y:S01]  /*0030*/  LDCU.64 UR4, c[0x0][0x358] ;  /* 0x00006b00ff0477ac */ /* 0x000ea20008000a00 */
[----:B------:R-:W-:Y:S01]  /*0040*/  BSSY.RECONVERGENT B0, `(.L_x_0) ;  /* 0x000000d000007945 */ /* 0x000fe20003800200 */
[----:B------:R-:W0:Y:S01]  /*0050*/  S2R R0, SR_TID.X ;  /* 0x0000000000007919 */ /* 0x000e220000002100 */
[----:B------:R-:W-:-:S02]  /*0060*/  IMAD.MOV.U32 R5, RZ, RZ, 0xc ;  /* 0x0000000cff057424 */ /* 0x000fc400078e00ff */
[----:B0-----:R-:W-:-:S05]  /*0070*/  IMAD R7, R7, 0x5, R0 ;  /* 0x0000000507077824 */ /* 0x001fca00078e0200 */
[C---:B------:R-:W-:Y:S02]  /*0080*/  ISETP.GE.U32.AND P1, PT, R7.reuse, 0x80, PT ;  /* 0x000000800700780c */ /* 0x040fe40003f26070 */
[----:B------:R-:W-:-:S04]  /*0090*/  LOP3.LUT R4, R7, 0xf, RZ, 0xc0, !PT ;  /* 0x0000000f07047812 */ /* 0x000fc800078ec0ff */
[----:B------:R-:W-:-:S07]  /*00a0*/  ISETP.NE.AND P0, PT, R4, 0xf, PT ;  /* 0x0000000f0400780c */ /* 0x000fce0003f05270 */
[----:B------:R-:W-:-:S04]  /*00b0*/  @P1 SHF.R.U32.HI R0, RZ, 0x4, R7 ;  /* 0x00000004ff001819 */ /* 0x000fc80000011607 */
[----:B------:R-:W-:Y:S01]  /*00c0*/  @P1 IADD3 R0, PT, PT, -R0, 0xe, RZ ;  /* 0x0000000e00001810 */ /* 0x000fe20007ffe1ff */
[----:B-12---:R-:W-:Y:S06]  /*00d0*/  @P1 BRA `(.L_x_1) ;  /* 0x00000000000c1947 */ /* 0x006fec0003800000 */
[----:B------:R-:W-:Y:S01]  /*00e0*/  ISETP.GE.U32.AND P1, PT, R7, 0x10, PT ;  /* 0x000000100700780c */ /* 0x000fe20003f26070 */
[----:B------:R-:W-:-:S12]  /*00f0*/  IMAD.MOV.U32 R0, RZ, RZ, RZ ;  /* 0x000000ffff007224 */ /* 0x000fd800078e00ff */
[----:B------:R-:W-:-:S07]  /*0100*/  @P1 LEA.HI R0, R7, 0xffffffff, RZ, 0x1c ;  /* 0xffffffff07001811 */ /* 0x000fce00078fe0ff */
.L_x_1:
[----:B------:R-:W-:Y:S05]  /*0110*/  BSYNC.RECONVERGENT B0 ;  /* 0x0000000000007941 */ /* 0x000fea0003800200 */
.L_x_0:
[----:B------:R-:W-:Y:S04]  /*0120*/  BSSY.RECONVERGENT B0, `(.L_x_2) ;  /* 0x0000005000007945 */ /* 0x000fe80003800200 */
[----:B------:R-:W-:Y:S05]  /*0130*/  @!P0 BRA `(.L_x_3) ;  /* 0x00000000000c8947 */ /* 0x000fea0003800000 */
[----:B------:R-:W-:-:S13]  /*0140*/  LOP3.LUT P0, RZ, R7, 0xe, RZ, 0xc0, !PT ;  /* 0x0000000e07ff7812 */ /* 0x000fda000780c0ff */
[C---:B------:R-:W-:Y:S01]  /*0150*/  @!P0 IADD3 R5, PT, PT, -R4.reuse, 0x1, RZ ;  /* 0x0000000104058810 */ /* 0x040fe20007ffe1ff */
[----:B------:R-:W-:-:S07]  /*0160*/  @P0 VIADD R5, R4, 0xfffffffe ;  /* 0xfffffffe04050836 */ /* 0x000fce0000000000 */
.L_x_3:
[----:B------:R-:W-:Y:S05]  /*0170*/  BSYNC.RECONVERGENT B0 ;  /* 0x0000000000007941 */ /* 0x000fea0003800200 */
.L_x_2:
[----:B------:R-:W-:-:S04]  /*0180*/  IMAD R5, R0, 0xd, R5 ;  /* 0x0000000d00057824 */ /* 0x000fc800078e0205 */
[----:B------:R-:W-:Y:S02]  /*0190*/  IMAD.WIDE R2, R5, 0x4, R2 ;  /* 0x0000000405027825 */ /* 0x000fe400078e0202 */
[----:B------:R-:W0:Y:S04]  /*01a0*/  LDC.64 R4, c[0x0][0x380] ;  /* 0x0000e000ff047b82 */ /* 0x000e280000000a00 */
[----:B------:R-:W2:Y:S01]  /*01b0*/  LDG.E.CONSTANT R3, desc[UR4][R2.64] ;  /* 0x0000000402037981 */ /* 0x000ea2000c1e9900 */
[----:B0-----:R-:W-:-:S05]  /*01c0*/  IMAD.WIDE.U32 R4, R7, 0x4, R4 ;  /* 0x0000000407047825 */ /* 0x001fca00078e0004 */
[----:B--2---:R-:W-:Y:S01]  /*01d0*/  STG.E desc[UR4][R4.64], R3 ;  /* 0x0000000304007986 */ /* 0x004fe2000c101904 */
[----:B------:R-:W-:Y:S05]  /*01e0*/  EXIT ;  /* 0x000000000000794d */ /* 0x000fea0003800000 */
.L_x_4:
[----:B------:R-:W-:-:S00]  /*01f0*/  BRA `(.L_x_4) ;  /* 0xfffffffc00fc7947 */ /* 0x000fc0000383ffff */
[----:B------:R-:W-:-:S00]  /*0200*/  NOP ;  /* 0x0000000000007918 */ /* 0x000fc00000000000 */
[----:B------:R-:W-:-:S00]  /*0210*/  NOP ;  /* 0x0000000000007918 */ /* 0x000fc00000000000 */
[----:B------:R-:W-:-:S00]  /*0220*/  NOP ;  /* 0x0000000000007918 */ /* 0x000fc00000000000 */
[----:B------:R-:W-:-:S00]  /*0230*/  NOP ;  /* 0x0000000000007918 */ /* 0x000fc00000000000 */
[----:B------:R-:W-:-:S00]  /*0240*/  NOP ;  /* 0x0000000000007918 */ /* 0x000fc00000000000 */
[----:B------:R-:W-:-:S00]  /*0250*/  NOP ;  /* 0x0000000000007918 */ /* 0x000fc00000000000 */
[----:B------:R-:W-:-:S00]  /*0260*/  NOP ;  /* 0x0000000000007918 */ /* 0x000fc00000000000 */
[----:B------:R-:W-:-:S00]  /*0270*/  NOP ;  /* 0x0000000000007918 */ /* 0x000fc00000000000 */
.L_x_5:


//--------------------- .nv.shared.reserved.0     --------------------------
	.section	.nv.shared.reserved.0,"aw",@nobits
	.weak		__nv_reservedSMEM_offset_0_alias
	.size		__nv_reservedSMEM_offset_0_alias, 0, 64
	.other		__nv_reservedSMEM_offset_0_alias,@"STO_CUDA_RESERVED_SHARED STV_DEFAULT"
__nv_reservedSMEM_offset_0_alias:
	.zero		0
	.zero		64


//--------------------- .nv.constant0.default_function_kernel --------------------------
	.section	.nv.constant0.default_function_kernel,"a",@progbits
	.sectionflags	@""
	.align	4
.nv.constant0.default_function_kernel:
	.zero		912


//--------------------- SYMBOLS --------------------------

	.type		.nv.reservedSmem.offset0,@object
	.size		.nv.reservedSmem.offset0,0x4
